//
// Generated by NVIDIA NVVM Compiler
//
// Compiler Build ID: CL-36424714
// Cuda compilation tools, release 13.0, V13.0.88
// Based on NVVM 20.0.0
//

.version 9.0
.target sm_100
.address_size 64

	// .globl	_Z4gemmmmmPKfmS0_mPfm
// _ZZ4gemmmmmPKfmS0_mPfmE2As has been demoted
// _ZZ4gemmmmmPKfmS0_mPfmE2Bs has been demoted

.visible .entry _Z4gemmmmmPKfmS0_mPfm(
	.param .u64 _Z4gemmmmmPKfmS0_mPfm_param_0,
	.param .u64 _Z4gemmmmmPKfmS0_mPfm_param_1,
	.param .u64 _Z4gemmmmmPKfmS0_mPfm_param_2,
	.param .u64 .ptr .align 1 _Z4gemmmmmPKfmS0_mPfm_param_3,
	.param .u64 _Z4gemmmmmPKfmS0_mPfm_param_4,
	.param .u64 .ptr .align 1 _Z4gemmmmmPKfmS0_mPfm_param_5,
	.param .u64 _Z4gemmmmmPKfmS0_mPfm_param_6,
	.param .u64 .ptr .align 1 _Z4gemmmmmPKfmS0_mPfm_param_7,
	.param .u64 _Z4gemmmmmPKfmS0_mPfm_param_8
)
{
	.reg .pred 	%p<39>;
	.reg .b16 	%rs<5>;
	.reg .b32 	%r<131>;
	.reg .b32 	%f<33>;
	.reg .b64 	%rd<47>;
	// demoted variable
	.shared .align 4 .b8 _ZZ4gemmmmmPKfmS0_mPfmE2As[1024];
	// demoted variable
	.shared .align 4 .b8 _ZZ4gemmmmmPKfmS0_mPfmE2Bs[1024];
	ld.param.u64 	%rd10, [_Z4gemmmmmPKfmS0_mPfm_param_0];
	ld.param.u64 	%rd11, [_Z4gemmmmmPKfmS0_mPfm_param_1];
	ld.param.u64 	%rd12, [_Z4gemmmmmPKfmS0_mPfm_param_2];
	ld.param.u64 	%rd13, [_Z4gemmmmmPKfmS0_mPfm_param_3];
	ld.param.u64 	%rd14, [_Z4gemmmmmPKfmS0_mPfm_param_4];
	ld.param.u64 	%rd15, [_Z4gemmmmmPKfmS0_mPfm_param_5];
	ld.param.u64 	%rd16, [_Z4gemmmmmPKfmS0_mPfm_param_6];
	ld.param.u64 	%rd18, [_Z4gemmmmmPKfmS0_mPfm_param_8];
	mov.u32 	%r1, %ctaid.y;
	mov.u32 	%r2, %tid.y;
	mov.u32 	%r3, %ctaid.x;
	mov.u32 	%r4, %tid.x;
	add.s64 	%rd1, %rd12, 15;
	setp.lt.u64 	%p5, %rd1, 16;
	mov.f32 	%f29, 0f00000000;
	@%p5 bra 	$L__BB0_19;
	shl.b32 	%r24, %r1, 4;
	add.s32 	%r25, %r24, %r2;
	cvt.u64.u32 	%rd2, %r25;
	shl.b32 	%r26, %r2, 6;
	mov.u32 	%r27, _ZZ4gemmmmmPKfmS0_mPfmE2As;
	add.s32 	%r5, %r27, %r26;
	cvt.u64.u32 	%rd19, %r4;
	mad.lo.s64 	%rd3, %rd14, %rd2, %rd19;
	shr.u64 	%rd4, %rd1, 4;
	cvta.to.global.u64 	%rd5, %rd13;
	cvta.to.global.u64 	%rd6, %rd15;
	mov.f32 	%f29, 0f00000000;
	mov.b32 	%r127, 0;
$L__BB0_2:
	setp.le.u64 	%p6, %rd10, %rd2;
	shl.b32 	%r7, %r127, 4;
	add.s32 	%r28, %r7, %r4;
	cvt.u64.u32 	%rd21, %r28;
	setp.le.u64 	%p7, %rd12, %rd21;
	mov.f32 	%f27, 0f00000000;
	or.pred  	%p8, %p7, %p6;
	@%p8 bra 	$L__BB0_4;
	cvt.u64.u32 	%rd22, %r7;
	add.s64 	%rd23, %rd3, %rd22;
	shl.b64 	%rd24, %rd23, 2;
	add.s64 	%rd25, %rd5, %rd24;
	ld.global.f32 	%f27, [%rd25];
$L__BB0_4:
	shl.b32 	%r29, %r3, 4;
	add.s32 	%r8, %r29, %r4;
	cvt.s64.s32 	%rd26, %r8;
	setp.le.u64 	%p9, %rd11, %rd26;
	shl.b32 	%r30, %r4, 2;
	add.s32 	%r31, %r5, %r30;
	st.shared.f32 	[%r31], %f27;
	add.s32 	%r32, %r7, %r2;
	cvt.u64.u32 	%rd7, %r32;
	setp.le.u64 	%p10, %rd12, %rd7;
	mov.f32 	%f28, 0f00000000;
	or.pred  	%p11, %p9, %p10;
	@%p11 bra 	$L__BB0_6;
	cvt.s64.s32 	%rd27, %r8;
	mad.lo.s64 	%rd28, %rd16, %rd7, %rd27;
	shl.b64 	%rd29, %rd28, 2;
	add.s64 	%rd30, %rd6, %rd29;
	ld.global.f32 	%f28, [%rd30];
$L__BB0_6:
	shl.b32 	%r35, %r4, 2;
	mov.u32 	%r36, _ZZ4gemmmmmPKfmS0_mPfmE2Bs;
	add.s32 	%r37, %r35, %r36;
	add.s32 	%r129, %r37, 64;
	shl.b32 	%r38, %r2, 6;
	add.s32 	%r39, %r36, %r38;
	add.s32 	%r40, %r39, %r35;
	st.shared.f32 	[%r40], %f28;
	bar.sync 	0;
	mov.b32 	%r130, 4;
	mov.b32 	%r128, 0;
$L__BB0_7:
	add.s32 	%r41, %r5, %r128;
	ld.shared.f32 	%f20, [%r41];
	ld.shared.f32 	%f21, [%r129+-64];
	mov.b32 	%r42, %f20;
	mov.b32 	%r43, %f21;
	and.b32  	%r44, %r42, 8388607;
	and.b32  	%r45, %r43, 8388607;
	add.s32 	%r13, %r45, %r44;
	or.b32  	%r46, %r44, 8388608;
	or.b32  	%r47, %r45, 8388608;
	mul.wide.u32 	%rd8, %r47, %r46;
	mul.f32 	%f7, %f20, %f21;
	mov.b32 	%r14, %f7;
	shr.u32 	%r15, %r14, 23;
	setp.gt.u64 	%p13, %rd8, 140737488355327;
	mov.pred 	%p37, -1;
	@%p13 bra 	$L__BB0_9;
	shr.u64 	%rd31, %rd8, 22;
	cvt.u32.u64 	%r48, %rd31;
	cvt.u32.u64 	%r49, %rd8;
	shr.u32 	%r50, %r49, 23;
	and.b32  	%r51, %r50, 1;
	and.b64  	%rd32, %rd8, 4194303;
	setp.ne.s64 	%p14, %rd32, 0;
	selp.u32 	%r52, 1, 0, %p14;
	or.b32  	%r53, %r51, %r52;
	and.b32  	%r54, %r53, %r48;
	shr.u32 	%r55, %r48, 1;
	add.s32 	%r56, %r54, %r55;
	setp.gt.u32 	%p37, %r56, 16777215;
$L__BB0_9:
	cvt.u16.u32 	%rs2, %r15;
	and.b16  	%rs1, %rs2, 255;
	mov.f32 	%f30, 0f00000000;
	setp.eq.s16 	%p15, %rs1, 0;
	@%p15 bra 	$L__BB0_12;
	setp.ne.s16 	%p16, %rs1, 255;
	mov.f32 	%f30, %f7;
	@%p16 bra 	$L__BB0_11;
	bra.uni 	$L__BB0_12;
$L__BB0_11:
	setp.gt.u32 	%p17, %r13, 8388607;
	selp.u32 	%r57, 1, 0, %p17;
	mov.b32 	%r58, 655360;
	shr.u32 	%r59, %r58, %r57;
	and.b32  	%r60, %r13, 8388607;
	add.s32 	%r61, %r59, %r60;
	setp.gt.u32 	%p18, %r61, 8388607;
	selp.b32 	%r63, %r13, %r61, %p18;
	selp.b32 	%r64, %r63, %r61, %p17;
	add.s32 	%r65, %r64, 8388608;
	shl.b32 	%r66, %r65, %r57;
	setp.gt.u32 	%p19, %r66, 16777215;
	setp.lt.u32 	%p20, %r66, 16777216;
	and.pred  	%p21, %p37, %p20;
	selp.s32 	%r68, -1, 0, %p21;
	selp.b32 	%r69, 1, %r68, %p19;
	selp.b32 	%r70, %r68, %r69, %p37;
	and.b32  	%r71, %r15, 255;
	add.s32 	%r72, %r70, %r71;
	selp.u32 	%r73, 1, 0, %p19;
	shr.u32 	%r74, %r66, %r73;
	and.b32  	%r75, %r74, 8388607;
	shl.b32 	%r76, %r72, 23;
	and.b32  	%r77, %r14, -2147483648;
	or.b32  	%r78, %r75, %r77;
	add.s32 	%r79, %r78, %r76;
	mov.b32 	%f30, %r79;
$L__BB0_12:
	add.f32 	%f10, %f29, %f30;
	add.s32 	%r80, %r5, %r130;
	ld.shared.f32 	%f23, [%r80];
	ld.shared.f32 	%f24, [%r129];
	mov.b32 	%r81, %f23;
	mov.b32 	%r82, %f24;
	and.b32  	%r83, %r81, 8388607;
	and.b32  	%r84, %r82, 8388607;
	add.s32 	%r16, %r84, %r83;
	or.b32  	%r85, %r83, 8388608;
	or.b32  	%r86, %r84, 8388608;
	mul.wide.u32 	%rd9, %r86, %r85;
	mul.f32 	%f11, %f23, %f24;
	mov.b32 	%r17, %f11;
	shr.u32 	%r18, %r17, 23;
	setp.gt.u64 	%p23, %rd9, 140737488355327;
	mov.pred 	%p38, -1;
	@%p23 bra 	$L__BB0_14;
	shr.u64 	%rd33, %rd9, 22;
	cvt.u32.u64 	%r87, %rd33;
	cvt.u32.u64 	%r88, %rd9;
	shr.u32 	%r89, %r88, 23;
	and.b32  	%r90, %r89, 1;
	and.b64  	%rd34, %rd9, 4194303;
	setp.ne.s64 	%p24, %rd34, 0;
	selp.u32 	%r91, 1, 0, %p24;
	or.b32  	%r92, %r90, %r91;
	and.b32  	%r93, %r92, %r87;
	shr.u32 	%r94, %r87, 1;
	add.s32 	%r95, %r93, %r94;
	setp.gt.u32 	%p38, %r95, 16777215;
$L__BB0_14:
	cvt.u16.u32 	%rs4, %r18;
	and.b16  	%rs3, %rs4, 255;
	mov.f32 	%f31, 0f00000000;
	setp.eq.s16 	%p25, %rs3, 0;
	@%p25 bra 	$L__BB0_17;
	setp.ne.s16 	%p26, %rs3, 255;
	mov.f32 	%f31, %f11;
	@%p26 bra 	$L__BB0_16;
	bra.uni 	$L__BB0_17;
$L__BB0_16:
	setp.gt.u32 	%p27, %r16, 8388607;
	selp.u32 	%r96, 1, 0, %p27;
	mov.b32 	%r97, 655360;
	shr.u32 	%r98, %r97, %r96;
	and.b32  	%r99, %r16, 8388607;
	add.s32 	%r100, %r98, %r99;
	setp.gt.u32 	%p28, %r100, 8388607;
	selp.b32 	%r102, %r16, %r100, %p28;
	selp.b32 	%r103, %r102, %r100, %p27;
	add.s32 	%r104, %r103, 8388608;
	shl.b32 	%r105, %r104, %r96;
	setp.gt.u32 	%p29, %r105, 16777215;
	setp.lt.u32 	%p30, %r105, 16777216;
	and.pred  	%p31, %p38, %p30;
	selp.s32 	%r107, -1, 0, %p31;
	selp.b32 	%r108, 1, %r107, %p29;
	selp.b32 	%r109, %r107, %r108, %p38;
	and.b32  	%r110, %r18, 255;
	add.s32 	%r111, %r109, %r110;
	selp.u32 	%r112, 1, 0, %p29;
	shr.u32 	%r113, %r105, %r112;
	and.b32  	%r114, %r113, 8388607;
	shl.b32 	%r115, %r111, 23;
	and.b32  	%r116, %r17, -2147483648;
	or.b32  	%r117, %r114, %r116;
	add.s32 	%r118, %r117, %r115;
	mov.b32 	%f31, %r118;
$L__BB0_17:
	add.f32 	%f29, %f10, %f31;
	add.s32 	%r130, %r130, 8;
	add.s32 	%r129, %r129, 128;
	add.s32 	%r128, %r128, 8;
	setp.ne.s32 	%p32, %r130, 68;
	@%p32 bra 	$L__BB0_7;
	bar.sync 	0;
	add.s32 	%r127, %r127, 1;
	cvt.u64.u32 	%rd35, %r127;
	setp.gt.u64 	%p33, %rd4, %rd35;
	@%p33 bra 	$L__BB0_2;
$L__BB0_19:
	shl.b32 	%r119, %r1, 4;
	add.s32 	%r120, %r119, %r2;
	cvt.u64.u32 	%rd36, %r120;
	setp.le.u64 	%p34, %rd10, %rd36;
	shl.b32 	%r121, %r3, 4;
	add.s32 	%r122, %r121, %r4;
	cvt.s64.s32 	%rd37, %r122;
	setp.le.u64 	%p35, %rd11, %rd37;
	or.pred  	%p36, %p34, %p35;
	@%p36 bra 	$L__BB0_21;
	ld.param.u64 	%rd46, [_Z4gemmmmmPKfmS0_mPfm_param_7];
	mov.u32 	%r123, %ntid.y;
	mad.lo.s32 	%r124, %r1, %r123, %r2;
	cvt.u64.u32 	%rd38, %r124;
	mov.u32 	%r125, %ntid.x;
	mul.lo.s32 	%r126, %r3, %r125;
	cvt.u64.u32 	%rd39, %r126;
	cvt.u64.u32 	%rd40, %r4;
	add.s64 	%rd41, %rd39, %rd40;
	mad.lo.s64 	%rd42, %rd18, %rd38, %rd41;
	cvta.to.global.u64 	%rd43, %rd46;
	shl.b64 	%rd44, %rd42, 2;
	add.s64 	%rd45, %rd43, %rd44;
	st.global.f32 	[%rd45], %f29;
$L__BB0_21:
	ret;

}


// ===== COMPILED SASS (sm_100) =====

	.target	sm_100

	.elftype	@"ET_EXEC"


//--------------------- .note.nv.tkinfo           --------------------------
	.section	.note.nv.tkinfo,"",@"SHT_NOTE"
	.sectionflags	@"SHF_NOTE_NV_TKINFO"
	.tkinfo
        /*0018*/ 	.word	0x00000002
        /*0030*/ 	.string	""
        /*0030*/ 	.string	"ptxas"
        /*0030*/ 	.string	"Cuda compilation tools, release 13.0, V13.0.88"
        /*0030*/ 	.string	"Build cuda_13.0.r13.0/compiler.36424714_0"
        /*0030*/ 	.string	"-arch sm_100 -m 64 "



//--------------------- .note.nv.cuinfo           --------------------------
	.section	.note.nv.cuinfo,"",@"SHT_NOTE"
	.sectionflags	@"SHF_NOTE_NV_CUINFO"
        /*0018*/ 	.short	0x0002
        /*001a*/ 	.short	0x0064
        /*001c*/ 	.short	0x0082
	.zero		2


//--------------------- .nv.info                  --------------------------
	.section	.nv.info,"",@"SHT_CUDA_INFO"
	.align	4


	//----- nvinfo : EIATTR_REGCOUNT
	.align		4
        /*0000*/ 	.byte	0x04, 0x2f
        /*0002*/ 	.short	(.L_1 - .L_0)
	.align		4
.L_0:
        /*0004*/ 	.word	index@(_Z4gemmmmmPKfmS0_mPfm)
        /*0008*/ 	.word	0x0000001e


	//----- nvinfo : EIATTR_FRAME_SIZE
	.align		4
.L_1:
        /*000c*/ 	.byte	0x04, 0x11
        /*000e*/ 	.short	(.L_3 - .L_2)
	.align		4
.L_2:
        /*0010*/ 	.word	index@(_Z4gemmmmmPKfmS0_mPfm)
        /*0014*/ 	.word	0x00000000


	//----- nvinfo : EIATTR_MIN_STACK_SIZE
	.align		4
.L_3:
        /*0018*/ 	.byte	0x04, 0x12
        /*001a*/ 	.short	(.L_5 - .L_4)
	.align		4
.L_4:
        /*001c*/ 	.word	index@(_Z4gemmmmmPKfmS0_mPfm)
        /*0020*/ 	.word	0x00000000
.L_5:


//--------------------- .nv.compat                --------------------------
	.section	.nv.compat,"",@"SHT_CUDA_COMPAT_INFO"
	.align	4
        /*0000*/ 	.byte	0x02, 0x09, 0x00, 0x00, 0x02, 0x02, 0x01, 0x00, 0x02, 0x05, 0x05, 0x00, 0x03, 0x07, 0x01, 0x01
        /*0010*/ 	.byte	0x02, 0x03, 0x00, 0x00, 0x02, 0x06, 0x01, 0x00, 0x04, 0x0b, 0x08, 0x00, 0x09, 0x00, 0x00, 0x00
        /*0020*/ 	.byte	0x00, 0x00, 0x00, 0x00


//--------------------- .nv.info._Z4gemmmmmPKfmS0_mPfm --------------------------
	.section	.nv.info._Z4gemmmmmPKfmS0_mPfm,"",@"SHT_CUDA_INFO"
	.sectionflags	@""
	.align	4


	//----- nvinfo : EIATTR_CUDA_API_VERSION
	.align		4
        /*0000*/ 	.byte	0x04, 0x37
        /*0002*/ 	.short	(.L_7 - .L_6)
.L_6:
        /*0004*/ 	.word	0x00000082


	//----- nvinfo : EIATTR_KPARAM_INFO
	.align		4
.L_7:
        /*0008*/ 	.byte	0x04, 0x17
        /*000a*/ 	.short	(.L_9 - .L_8)
.L_8:
        /*000c*/ 	.word	0x00000000
        /*0010*/ 	.short	0x0008
        /*0012*/ 	.short	0x0040
        /*0014*/ 	.byte	0x00, 0xf0, 0x21, 0x00


	//----- nvinfo : EIATTR_KPARAM_INFO
	.align		4
.L_9:
        /*0018*/ 	.byte	0x04, 0x17
        /*001a*/ 	.short	(.L_11 - .L_10)
.L_10:
        /*001c*/ 	.word	0x00000000
        /*0020*/ 	.short	0x0007
        /*0022*/ 	.short	0x0038
        /*0024*/ 	.byte	0x00, 0xf5, 0x21, 0x00


	//----- nvinfo : EIATTR_KPARAM_INFO
	.align		4
.L_11:
        /*0028*/ 	.byte	0x04, 0x17
        /*002a*/ 	.short	(.L_13 - .L_12)
.L_12:
        /*002c*/ 	.word	0x00000000
        /*0030*/ 	.short	0x0006
        /*0032*/ 	.short	0x0030
        /*0034*/ 	.byte	0x00, 0xf0, 0x21, 0x00


	//----- nvinfo : EIATTR_KPARAM_INFO
	.align		4
.L_13:
        /*0038*/ 	.byte	0x04, 0x17
        /*003a*/ 	.short	(.L_15 - .L_14)
.L_14:
        /*003c*/ 	.word	0x00000000
        /*0040*/ 	.short	0x0005
        /*0042*/ 	.short	0x0028
        /*0044*/ 	.byte	0x00, 0xf5, 0x21, 0x00


	//----- nvinfo : EIATTR_KPARAM_INFO
	.align		4
.L_15:
        /*0048*/ 	.byte	0x04, 0x17
        /*004a*/ 	.short	(.L_17 - .L_16)
.L_16:
        /*004c*/ 	.word	0x00000000
        /*0050*/ 	.short	0x0004
        /*0052*/ 	.short	0x0020
        /*0054*/ 	.byte	0x00, 0xf0, 0x21, 0x00


	//----- nvinfo : EIATTR_KPARAM_INFO
	.align		4
.L_17:
        /*0058*/ 	.byte	0x04, 0x17
        /*005a*/ 	.short	(.L_19 - .L_18)
.L_18:
        /*005c*/ 	.word	0x00000000
        /*0060*/ 	.short	0x0003
        /*0062*/ 	.short	0x0018
        /*0064*/ 	.byte	0x00, 0xf5, 0x21, 0x00


	//----- nvinfo : EIATTR_KPARAM_INFO
	.align		4
.L_19:
        /*0068*/ 	.byte	0x04, 0x17
        /*006a*/ 	.short	(.L_21 - .L_20)
.L_20:
        /*006c*/ 	.word	0x00000000
        /*0070*/ 	.short	0x0002
        /*0072*/ 	.short	0x0010
        /*0074*/ 	.byte	0x00, 0xf0, 0x21, 0x00


	//----- nvinfo : EIATTR_KPARAM_INFO
	.align		4
.L_21:
        /*0078*/ 	.byte	0x04, 0x17
        /*007a*/ 	.short	(.L_23 - .L_22)
.L_22:
        /*007c*/ 	.word	0x00000000
        /*0080*/ 	.short	0x0001
        /*0082*/ 	.short	0x0008
        /*0084*/ 	.byte	0x00, 0xf0, 0x21, 0x00


	//----- nvinfo : EIATTR_KPARAM_INFO
	.align		4
.L_23:
        /*0088*/ 	.byte	0x04, 0x17
        /*008a*/ 	.short	(.L_25 - .L_24)
.L_24:
        /*008c*/ 	.word	0x00000000
        /*0090*/ 	.short	0x0000
        /*0092*/ 	.short	0x0000
        /*0094*/ 	.byte	0x00, 0xf0, 0x21, 0x00


	//----- nvinfo : EIATTR_SPARSE_MMA_MASK
	.align		4
.L_25:
        /*0098*/ 	.byte	0x03, 0x50
        /*009a*/ 	.short	0x0000


	//----- nvinfo : EIATTR_MAXREG_COUNT
	.align		4
        /*009c*/ 	.byte	0x03, 0x1b
        /*009e*/ 	.short	0x00ff


	//----- nvinfo : EIATTR_NUM_BARRIERS
	.align		4
        /*00a0*/ 	.byte	0x02, 0x4c
        /*00a2*/ 	.byte	0x01
	.zero		1


	//----- nvinfo : EIATTR_MERCURY_ISA_VERSION
	.align		4
        /*00a4*/ 	.byte	0x03, 0x5f
        /*00a6*/ 	.short	0x0101


	//----- nvinfo : EIATTR_VRC_CTA_INIT_COUNT
	.align		4
        /*00a8*/ 	.byte	0x02, 0x4a
	.zero		1
	.zero		1


	//----- nvinfo : EIATTR_EXIT_INSTR_OFFSETS
	.align		4
        /*00ac*/ 	.byte	0x04, 0x1c
        /*00ae*/ 	.short	(.L_27 - .L_26)


	//   ....[0]....
.L_26:
        /*00b0*/ 	.word	0x00000bd0


	//   ....[1]....
        /*00b4*/ 	.word	0x00000cb0


	//----- nvinfo : EIATTR_CRS_STACK_SIZE
	.align		4
.L_27:
        /*00b8*/ 	.byte	0x04, 0x1e
        /*00ba*/ 	.short	(.L_29 - .L_28)
.L_28:
        /*00bc*/ 	.word	0x00000000


	//----- nvinfo : EIATTR_CBANK_PARAM_SIZE
	.align		4
.L_29:
        /*00c0*/ 	.byte	0x03, 0x19
        /*00c2*/ 	.short	0x0048


	//----- nvinfo : EIATTR_PARAM_CBANK
	.align		4
        /*00c4*/ 	.byte	0x04, 0x0a
        /*00c6*/ 	.short	(.L_31 - .L_30)
	.align		4
.L_30:
        /*00c8*/ 	.word	index@(.nv.constant0._Z4gemmmmmPKfmS0_mPfm)
        /*00cc*/ 	.short	0x0380
        /*00ce*/ 	.short	0x0048


	//----- nvinfo : EIATTR_SW_WAR
	.align		4
.L_31:
        /*00d0*/ 	.byte	0x04, 0x36
        /*00d2*/ 	.short	(.L_33 - .L_32)
.L_32:
        /*00d4*/ 	.word	0x00000008
.L_33:


//--------------------- .nv.callgraph             --------------------------
	.section	.nv.callgraph,"",@"SHT_CUDA_CALLGRAPH"
	.align	4
	.sectionentsize	8
	.align		4
        /*0000*/ 	.word	0x00000000
	.align		4
        /*0004*/ 	.word	0xffffffff
	.align		4
        /*0008*/ 	.word	0x00000000
	.align		4
        /*000c*/ 	.word	0xfffffffe
	.align		4
        /*0010*/ 	.word	0x00000000
	.align		4
        /*0014*/ 	.word	0xfffffffd
	.align		4
        /*0018*/ 	.word	0x00000000
	.align		4
        /*001c*/ 	.word	0xfffffffc


//--------------------- .text._Z4gemmmmmPKfmS0_mPfm --------------------------
	.section	.text._Z4gemmmmmPKfmS0_mPfm,"ax",@progbits
	.align	128
        .global         _Z4gemmmmmPKfmS0_mPfm
        .type           _Z4gemmmmmPKfmS0_mPfm,@function
        .size           _Z4gemmmmmPKfmS0_mPfm,(.L_x_8 - _Z4gemmmmmPKfmS0_mPfm)
        .other          _Z4gemmmmmPKfmS0_mPfm,@"STO_CUDA_ENTRY STV_DEFAULT"
_Z4gemmmmmPKfmS0_mPfm:
.text._Z4gemmmmmPKfmS0_mPfm:
[----:B------:R-:W-:Y:S01]  /*0000*/  LDC R1, c[0x0][0x37c] ;  /* 0x0000df00ff017b82 */ /* 0x000fe20000000800 */
[----:B------:R-:W0:Y:S01]  /*0010*/  LDCU.64 UR6, c[0x0][0x390] ;  /* 0x00007200ff0677ac */ /* 0x000e220008000a00 */
[----:B------:R-:W1:Y:S01]  /*0020*/  S2R R0, SR_CTAID.Y ;  /* 0x0000000000007919 */ /* 0x000e620000002600 */
[----:B------:R-:W-:Y:S01]  /*0030*/  IMAD.MOV.U32 R10, RZ, RZ, RZ ;  /* 0x000000ffff0a7224 */ /* 0x000fe200078e00ff */
[----:B------:R-:W2:Y:S01]  /*0040*/  LDCU.64 UR10, c[0x0][0x358] ;  /* 0x00006b00ff0a77ac */ /* 0x000ea20008000a00 */
[----:B------:R-:W3:Y:S01]  /*0050*/  S2R R11, SR_TID.Y ;  /* 0x00000000000b7919 */ /* 0x000ee20000002200 */
[----:B------:R-:W4:Y:S01]  /*0060*/  S2R R13, SR_CTAID.X ;  /* 0x00000000000d7919 */ /* 0x000f220000002500 */
[----:B------:R-:W1:Y:S01]  /*0070*/  S2R R4, SR_TID.X ;  /* 0x0000000000047919 */ /* 0x000e620000002100 */
[----:B0-----:R-:W-:-:S04]  /*0080*/  UIADD3 UR6, UP0, UPT, UR6, 0xf, URZ ;  /* 0x0000000f06067890 */ /* 0x001fc8000ff1e0ff */
[----:B------:R-:W-:Y:S02]  /*0090*/  UIADD3.X UR7, UPT, UPT, URZ, UR7, URZ, UP0, !UPT ;  /* 0x00000007ff077290 */ /* 0x000fe400087fe4ff */
[----:B------:R-:W-:-:S04]  /*00a0*/  UISETP.GE.U32.AND UP0, UPT, UR6, 0x10, UPT ;  /* 0x000000100600788c */ /* 0x000fc8000bf06070 */
[----:B------:R-:W-:-:S09]  /*00b0*/  UISETP.GE.U32.AND.EX UP0, UPT, UR7, URZ, UPT, UP0 ;  /* 0x000000ff0700728c */ /* 0x000fd2000bf06100 */
[----:B--234-:R-:W-:Y:S05]  /*00c0*/  BRA.U !UP0, `(.L_x_0) ;  /* 0x0000000908a07547 */ /* 0x01cfea000b800000 */
[----:B------:R-:W0:Y:S01]  /*00d0*/  S2UR UR5, SR_CgaCtaId ;  /* 0x00000000000579c3 */ /* 0x000e220000008800 */
[----:B------:R-:W2:Y:S01]  /*00e0*/  LDCU.64 UR8, c[0x0][0x3a0] ;  /* 0x00007400ff0877ac */ /* 0x000ea20008000a00 */
[----:B-1----:R-:W-:Y:S02]  /*00f0*/  IMAD R15, R0, 0x10, R11 ;  /* 0x00000010000f7824 */ /* 0x002fe400078e020b */
[----:B------:R-:W-:Y:S01]  /*0100*/  IMAD.MOV.U32 R5, RZ, RZ, RZ ;  /* 0x000000ffff057224 */ /* 0x000fe200078e00ff */
[----:B------:R-:W-:Y:S01]  /*0110*/  UMOV UR4, 0x400 ;  /* 0x0000040000047882 */ /* 0x000fe20000000000 */
[----:B------:R-:W-:Y:S01]  /*0120*/  IMAD.MOV.U32 R10, RZ, RZ, RZ ;  /* 0x000000ffff0a7224 */ /* 0x000fe200078e00ff */
[----:B------:R-:W-:Y:S02]  /*0130*/  USHF.R.U64 UR6, UR6, 0x4, UR7 ;  /* 0x0000000406067899 */ /* 0x000fe40008001207 */
[----:B------:R-:W-:Y:S01]  /*0140*/  USHF.R.U32.HI UR7, URZ, 0x4, UR7 ;  /* 0x00000004ff077899 */ /* 0x000fe20008011607 */
[----:B--2---:R-:W-:-:S04]  /*0150*/  IMAD.WIDE.U32 R2, R15, UR8, R4 ;  /* 0x000000080f027c25 */ /* 0x004fc8000f8e0004 */
[----:B------:R-:W-:Y:S01]  /*0160*/  IMAD R22, R15, UR9, R3 ;  /* 0x000000090f167c24 */ /* 0x000fe2000f8e0203 */
[----:B0-----:R-:W-:-:S06]  /*0170*/  ULEA UR4, UR5, UR4, 0x18 ;  /* 0x0000000405047291 */ /* 0x001fcc000f8ec0ff */
[----:B------:R-:W-:Y:S01]  /*0180*/  LEA R17, R11, UR4, 0x6 ;  /* 0x000000040b117c11 */ /* 0x000fe2000f8e30ff */
[----:B------:R-:W-:-:S06]  /*0190*/  UMOV UR4, URZ ;  /* 0x000000ff00047c82 */ /* 0x000fcc0008000000 */
.L_x_6:
[----:B------:R-:W0:Y:S01]  /*01a0*/  LDCU.64 UR14, c[0x0][0x390] ;  /* 0x00007200ff0e77ac */ /* 0x000e220008000a00 */
[----:B------:R-:W-:Y:S01]  /*01b0*/  IMAD R8, R13, 0x10, R4 ;  /* 0x000000100d087824 */ /* 0x000fe200078e0204 */
[----:B------:R-:W1:Y:S04]  /*01c0*/  LDCU.64 UR8, c[0x0][0x380] ;  /* 0x00007000ff0877ac */ /* 0x000e680008000a00 */
[----:B------:R-:W-:Y:S01]  /*01d0*/  SHF.R.S32.HI R9, RZ, 0x1f, R8 ;  /* 0x0000001fff097819 */ /* 0x000fe20000011408 */
[----:B------:R-:W2:Y:S01]  /*01e0*/  LDCU.64 UR12, c[0x0][0x388] ;  /* 0x00007100ff0c77ac */ /* 0x000ea20008000a00 */
[----:B------:R-:W-:-:S06]  /*01f0*/  USHF.L.U32 UR5, UR4, 0x4, URZ ;  /* 0x0000000404057899 */ /* 0x000fcc00080006ff */
[----:B------:R-:W-:Y:S02]  /*0200*/  VIADD R23, R11, UR5 ;  /* 0x000000050b177c36 */ /* 0x000fe40008000000 */
[----:B------:R-:W-:Y:S01]  /*0210*/  VIADD R6, R4, UR5 ;  /* 0x0000000504067c36 */ /* 0x000fe20008000000 */
[----:B-1----:R-:W-:Y:S02]  /*0220*/  ISETP.GE.U32.AND P2, PT, R15, UR8, PT ;  /* 0x000000080f007c0c */ /* 0x002fe4000bf46070 */
[----:B0-----:R-:W-:Y:S02]  /*0230*/  ISETP.GE.U32.AND P3, PT, R23, UR14, PT ;  /* 0x0000000e17007c0c */ /* 0x001fe4000bf66070 */
[----:B--2---:R-:W-:Y:S02]  /*0240*/  ISETP.GE.U32.AND P1, PT, R8, UR12, PT ;  /* 0x0000000c08007c0c */ /* 0x004fe4000bf26070 */
[----:B------:R-:W-:Y:S02]  /*0250*/  ISETP.GE.U32.AND.EX P3, PT, RZ, UR15, PT, P3 ;  /* 0x0000000fff007c0c */ /* 0x000fe4000bf66130 */
[----:B------:R-:W-:-:S02]  /*0260*/  ISETP.GE.U32.AND P0, PT, R6, UR14, PT ;  /* 0x0000000e06007c0c */ /* 0x000fc4000bf06070 */
[----:B------:R-:W-:Y:S02]  /*0270*/  ISETP.GE.U32.AND.EX P2, PT, RZ, UR9, PT, P2 ;  /* 0x00000009ff007c0c */ /* 0x000fe4000bf46120 */
[----:B------:R-:W-:Y:S02]  /*0280*/  ISETP.GE.U32.OR.EX P1, PT, R9, UR13, P3, P1 ;  /* 0x0000000d09007c0c */ /* 0x000fe40009f26510 */
[----:B------:R-:W-:-:S11]  /*0290*/  ISETP.GE.U32.OR.EX P0, PT, RZ, UR15, P2, P0 ;  /* 0x0000000fff007c0c */ /* 0x000fd60009706500 */
[----:B------:R-:W0:Y:S02]  /*02a0*/  @!P1 LDC.64 R20, c[0x0][0x3b0] ;  /* 0x0000ec00ff149b82 */ /* 0x000e240000000a00 */
[----:B------:R-:W-:-:S05]  /*02b0*/  @!P0 IADD3 R12, P2, PT, R2, UR5, RZ ;  /* 0x00000005020c8c10 */ /* 0x000fca000ff5e0ff */
[----:B------:R-:W-:Y:S01]  /*02c0*/  @!P0 IMAD.X R14, RZ, RZ, R22, P2 ;  /* 0x000000ffff0e8224 */ /* 0x000fe200010e0616 */
[----:B------:R-:W1:Y:S08]  /*02d0*/  @!P0 LDC.64 R6, c[0x0][0x398] ;  /* 0x0000e600ff068b82 */ /* 0x000e700000000a00 */
[----:B------:R-:W2:Y:S01]  /*02e0*/  @!P1 LDC.64 R18, c[0x0][0x3a8] ;  /* 0x0000ea00ff129b82 */ /* 0x000ea20000000a00 */
[----:B0-----:R-:W-:-:S04]  /*02f0*/  @!P1 IMAD.WIDE.U32 R8, R23, R20, R8 ;  /* 0x0000001417089225 */ /* 0x001fc800078e0008 */
[----:B------:R-:W-:Y:S02]  /*0300*/  @!P1 IMAD R21, R23, R21, R9 ;  /* 0x0000001517159224 */ /* 0x000fe400078e0209 */
[----:B------:R-:W-:Y:S01]  /*0310*/  IMAD.MOV.U32 R9, RZ, RZ, RZ ;  /* 0x000000ffff097224 */ /* 0x000fe200078e00ff */
[----:B-1----:R-:W-:-:S04]  /*0320*/  @!P0 LEA R6, P2, R12, R6, 0x2 ;  /* 0x000000060c068211 */ /* 0x002fc800078410ff */
[----:B------:R-:W-:Y:S01]  /*0330*/  @!P0 LEA.HI.X R7, R12, R7, R14, 0x2, P2 ;  /* 0x000000070c078211 */ /* 0x000fe200010f140e */
[----:B------:R-:W-:Y:S01]  /*0340*/  IMAD.MOV.U32 R12, RZ, RZ, RZ ;  /* 0x000000ffff0c7224 */ /* 0x000fe200078e00ff */
[----:B--2---:R-:W-:-:S03]  /*0350*/  @!P1 LEA R18, P3, R8, R18, 0x2 ;  /* 0x0000001208129211 */ /* 0x004fc600078610ff */
[----:B------:R-:W2:Y:S01]  /*0360*/  @!P0 LDG.E R9, desc[UR10][R6.64] ;  /* 0x0000000a06098981 */ /* 0x000ea2000c1e1900 */
[----:B------:R-:W-:-:S05]  /*0370*/  @!P1 LEA.HI.X R19, R8, R19, R21, 0x2, P3 ;  /* 0x0000001308139211 */ /* 0x000fca00018f1415 */
[----:B------:R-:W3:Y:S01]  /*0380*/  @!P1 LDG.E R12, desc[UR10][R18.64] ;  /* 0x0000000a120c9981 */ /* 0x000ee2000c1e1900 */
[----:B------:R-:W0:Y:S01]  /*0390*/  S2UR UR8, SR_CgaCtaId ;  /* 0x00000000000879c3 */ /* 0x000e220000008800 */
[----:B------:R-:W-:Y:S02]  /*03a0*/  UMOV UR5, 0x400 ;  /* 0x0000040000057882 */ /* 0x000fe40000000000 */
[----:B------:R-:W-:Y:S01]  /*03b0*/  UIADD3 UR5, UPT, UPT, UR5, 0x400, URZ ;  /* 0x0000040005057890 */ /* 0x000fe2000fffe0ff */
[----:B------:R-:W-:-:S03]  /*03c0*/  IMAD R8, R4, 0x4, R17 ;  /* 0x0000000404087824 */ /* 0x000fc600078e0211 */
[----:B0-----:R-:W-:-:S06]  /*03d0*/  ULEA UR5, UR8, UR5, 0x18 ;  /* 0x0000000508057291 */ /* 0x001fcc000f8ec0ff */
[----:B------:R-:W-:-:S05]  /*03e0*/  LEA R21, R11, UR5, 0x6 ;  /* 0x000000050b157c11 */ /* 0x000fca000f8e30ff */
[C---:B------:R-:W-:Y:S01]  /*03f0*/  IMAD R21, R4.reuse, 0x4, R21 ;  /* 0x0000000404157824 */ /* 0x040fe200078e0215 */
[----:B------:R-:W-:Y:S01]  /*0400*/  LEA R14, R4, UR5, 0x2 ;  /* 0x00000005040e7c11 */ /* 0x000fe2000f8e10ff */
[----:B------:R-:W-:Y:S01]  /*0410*/  UMOV UR8, 0x4 ;  /* 0x0000000400087882 */ /* 0x000fe20000000000 */
[----:B------:R-:W-:-:S03]  /*0420*/  UMOV UR5, URZ ;  /* 0x000000ff00057c82 */ /* 0x000fc60008000000 */
[----:B------:R-:W-:Y:S01]  /*0430*/  VIADD R14, R14, 0x40 ;  /* 0x000000400e0e7836 */ /* 0x000fe20000000000 */
[----:B--2---:R0:W-:Y:S04]  /*0440*/  STS [R8], R9 ;  /* 0x0000000908007388 */ /* 0x0041e80000000800 */
[----:B---3--:R0:W-:Y:S01]  /*0450*/  STS [R21], R12 ;  /* 0x0000000c15007388 */ /* 0x0081e20000000800 */
[----:B------:R-:W-:Y:S06]  /*0460*/  BAR.SYNC.DEFER_BLOCKING 0x0 ;  /* 0x0000000000007b1d */ /* 0x000fec0000010000 */
.L_x_5:
[----:B------:R-:W1:Y:S01]  /*0470*/  LDS R18, [R17+UR8] ;  /* 0x0000000811127984 */ /* 0x000e620008000800 */
[----:B------:R-:W-:Y:S03]  /*0480*/  BSSY.RECONVERGENT B0, `(.L_x_1) ;  /* 0x0000043000007945 */ /* 0x000fe60003800200 */
[----:B------:R-:W0:Y:S04]  /*0490*/  LDS R23, [R14] ;  /* 0x000000000e177984 */ /* 0x000e280000000800 */
[----:B------:R-:W2:Y:S04]  /*04a0*/  LDS R25, [R17+UR5] ;  /* 0x0000000511197984 */ /* 0x000ea80008000800 */
[----:B------:R-:W3:Y:S01]  /*04b0*/  LDS R20, [R14+-0x40] ;  /* 0xffffc0000e147984 */ /* 0x000ee20000000800 */
[----:B-1----:R-:W-:-:S02]  /*04c0*/  LOP3.LUT R19, R18, 0x7fffff, RZ, 0xc0, !PT ;  /* 0x007fffff12137812 */ /* 0x002fc400078ec0ff */
[----:B0-----:R-:W-:Y:S01]  /*04d0*/  LOP3.LUT R12, R23, 0x7fffff, RZ, 0xc0, !PT ;  /* 0x007fffff170c7812 */ /* 0x001fe200078ec0ff */
[----:B------:R-:W-:Y:S01]  /*04e0*/  FMUL R18, R18, R23 ;  /* 0x0000001712127220 */ /* 0x000fe20000400000 */
[----:B------:R-:W-:Y:S02]  /*04f0*/  LOP3.LUT R6, R19, 0x800000, RZ, 0xfc, !PT ;  /* 0x0080000013067812 */ /* 0x000fe400078efcff */
[----:B------:R-:W-:Y:S02]  /*0500*/  LOP3.LUT R7, R12, 0x800000, RZ, 0xfc, !PT ;  /* 0x008000000c077812 */ /* 0x000fe400078efcff */
[----:B--2---:R-:W-:Y:S02]  /*0510*/  LOP3.LUT R21, R25, 0x7fffff, RZ, 0xc0, !PT ;  /* 0x007fffff19157812 */ /* 0x004fe400078ec0ff */
[----:B---3--:R-:W-:Y:S01]  /*0520*/  LOP3.LUT R16, R20, 0x7fffff, RZ, 0xc0, !PT ;  /* 0x007fffff14107812 */ /* 0x008fe200078ec0ff */
[----:B------:R-:W-:Y:S01]  /*0530*/  IMAD.WIDE.U32 R6, R7, R6, RZ ;  /* 0x0000000607067225 */ /* 0x000fe200078e00ff */
[----:B------:R-:W-:-:S02]  /*0540*/  LOP3.LUT R8, R21, 0x800000, RZ, 0xfc, !PT ;  /* 0x0080000015087812 */ /* 0x000fc400078efcff */
[----:B------:R-:W-:Y:S02]  /*0550*/  LOP3.LUT R9, R16, 0x800000, RZ, 0xfc, !PT ;  /* 0x0080000010097812 */ /* 0x000fe400078efcff */
[----:B------:R-:W-:-:S03]  /*0560*/  ISETP.GT.U32.AND P0, PT, R6, -0x1, PT ;  /* 0xffffffff0600780c */ /* 0x000fc60003f04070 */
[----:B------:R-:W-:Y:S01]  /*0570*/  IMAD.WIDE.U32 R8, R9, R8, RZ ;  /* 0x0000000809087225 */ /* 0x000fe200078e00ff */
[----:B------:R-:W-:Y:S02]  /*0580*/  ISETP.GT.U32.AND.EX P0, PT, R7, 0x7fff, PT, P0 ;  /* 0x00007fff0700780c */ /* 0x000fe40003f04100 */
[----:B------:R-:W-:-:S04]  /*0590*/  ISETP.GT.U32.AND P1, PT, R8, -0x1, PT ;  /* 0xffffffff0800780c */ /* 0x000fc80003f24070 */
[----:B------:R-:W-:-:S07]  /*05a0*/  ISETP.GT.U32.AND.EX P1, PT, R9, 0x7fff, PT, P1 ;  /* 0x00007fff0900780c */ /* 0x000fce0003f24110 */
[C---:B------:R-:W-:Y:S02]  /*05b0*/  @!P0 LOP3.LUT P2, RZ, R6.reuse, 0x3fffff, RZ, 0xc0, !PT ;  /* 0x003fffff06ff8812 */ /* 0x040fe4000784c0ff */
[----:B------:R-:W-:Y:S02]  /*05c0*/  @!P0 SHF.R.U32.HI R24, RZ, 0x17, R6 ;  /* 0x00000017ff188819 */ /* 0x000fe40000011606 */
[----:B------:R-:W-:Y:S02]  /*05d0*/  @!P0 SEL R27, RZ, 0x1, !P2 ;  /* 0x00000001ff1b8807 */ /* 0x000fe40005000000 */
[----:B------:R-:W-:Y:S01]  /*05e0*/  @!P0 SHF.R.U64 R7, R6, 0x16, R7 ;  /* 0x0000001606078819 */ /* 0x000fe20000001207 */
[----:B------:R-:W-:Y:S01]  /*05f0*/  FMUL R6, R25, R20 ;  /* 0x0000001419067220 */ /* 0x000fe20000400000 */
[----:B------:R-:W-:Y:S02]  /*0600*/  @!P0 LOP3.LUT R24, R27, 0x1, R24, 0xf8, !PT ;  /* 0x000000011b188812 */ /* 0x000fe400078ef818 */
[----:B------:R-:W-:-:S02]  /*0610*/  @!P1 LOP3.LUT P2, RZ, R8, 0x3fffff, RZ, 0xc0, !PT ;  /* 0x003fffff08ff9812 */ /* 0x000fc4000784c0ff */
[----:B------:R-:W-:Y:S02]  /*0620*/  @!P0 LOP3.LUT R24, R24, R7, RZ, 0xc0, !PT ;  /* 0x0000000718188212 */ /* 0x000fe400078ec0ff */
[----:B------:R-:W-:Y:S02]  /*0630*/  @!P1 SHF.R.U32.HI R20, RZ, 0x17, R8 ;  /* 0x00000017ff149819 */ /* 0x000fe40000011608 */
[----:B------:R-:W-:Y:S02]  /*0640*/  @!P1 SHF.R.U64 R9, R8, 0x16, R9 ;  /* 0x0000001608099819 */ /* 0x000fe40000001209 */
[----:B------:R-:W-:Y:S02]  /*0650*/  @!P0 LEA.HI R24, R7, R24, RZ, 0x1f ;  /* 0x0000001807188211 */ /* 0x000fe400078ff8ff */
[----:B------:R-:W-:Y:S02]  /*0660*/  SHF.R.U32.HI R8, RZ, 0x17, R6 ;  /* 0x00000017ff087819 */ /* 0x000fe40000011606 */
[----:B------:R-:W-:-:S02]  /*0670*/  @!P1 SEL R25, RZ, 0x1, !P2 ;  /* 0x00000001ff199807 */ /* 0x000fc40005000000 */
[----:B------:R-:W-:Y:S02]  /*0680*/  ISETP.GT.U32.OR P0, PT, R24, 0xffffff, P0 ;  /* 0x00ffffff1800780c */ /* 0x000fe40000704470 */
[----:B------:R-:W-:Y:S02]  /*0690*/  LOP3.LUT P3, R24, R8, 0xff, RZ, 0xc0, !PT ;  /* 0x000000ff08187812 */ /* 0x000fe4000786c0ff */
[----:B------:R-:W-:Y:S01]  /*06a0*/  @!P1 LOP3.LUT R20, R25, 0x1, R20, 0xf8, !PT ;  /* 0x0000000119149812 */ /* 0x000fe200078ef814 */
[----:B------:R-:W-:Y:S01]  /*06b0*/  IMAD.IADD R25, R21, 0x1, R16 ;  /* 0x0000000115197824 */ /* 0x000fe200078e0210 */
[----:B------:R-:W-:Y:S02]  /*06c0*/  SHF.R.U32.HI R7, RZ, 0x17, R18 ;  /* 0x00000017ff077819 */ /* 0x000fe40000011612 */
[----:B------:R-:W-:Y:S02]  /*06d0*/  @!P1 LOP3.LUT R20, R20, R9, RZ, 0xc0, !PT ;  /* 0x0000000914149212 */ /* 0x000fe400078ec0ff */
[----:B------:R-:W-:-:S02]  /*06e0*/  LOP3.LUT P2, R23, R7, 0xff, RZ, 0xc0, !PT ;  /* 0x000000ff07177812 */ /* 0x000fc4000784c0ff */
[----:B------:R-:W-:Y:S01]  /*06f0*/  @!P1 LEA.HI R20, R9, R20, RZ, 0x1f ;  /* 0x0000001409149211 */ /* 0x000fe200078ff8ff */
[----:B------:R-:W-:-:S03]  /*0700*/  IMAD.MOV.U32 R9, RZ, RZ, RZ ;  /* 0x000000ffff097224 */ /* 0x000fc600078e00ff */
[----:B------:R-:W-:Y:S01]  /*0710*/  ISETP.GT.U32.OR P1, PT, R20, 0xffffff, P1 ;  /* 0x00ffffff1400780c */ /* 0x000fe20000f24470 */
[----:B------:R-:W-:-:S12]  /*0720*/  @!P3 BRA `(.L_x_2) ;  /* 0x000000000060b947 */ /* 0x000fd80003800000 */
[----:B------:R-:W-:Y:S01]  /*0730*/  ISETP.NE.AND P3, PT, R24, 0xff, PT ;  /* 0x000000ff1800780c */ /* 0x000fe20003f65270 */
[----:B------:R-:W-:-:S12]  /*0740*/  IMAD.MOV.U32 R9, RZ, RZ, R6 ;  /* 0x000000ffff097224 */ /* 0x000fd800078e0006 */
[----:B------:R-:W-:Y:S05]  /*0750*/  @!P3 BRA `(.L_x_2) ;  /* 0x000000000054b947 */ /* 0x000fea0003800000 */
[C---:B------:R-:W-:Y:S01]  /*0760*/  ISETP.GT.U32.AND P3, PT, R25.reuse, 0x7fffff, PT ;  /* 0x007fffff1900780c */ /* 0x040fe20003f64070 */
[----:B------:R-:W-:Y:S01]  /*0770*/  IMAD.MOV.U32 R16, RZ, RZ, 0xa0000 ;  /* 0x000a0000ff107424 */ /* 0x000fe200078e00ff */
[----:B------:R-:W-:Y:S02]  /*0780*/  LOP3.LUT R21, R25, 0x7fffff, RZ, 0xc0, !PT ;  /* 0x007fffff19157812 */ /* 0x000fe400078ec0ff */
[----:B------:R-:W-:Y:S02]  /*0790*/  SEL R9, RZ, 0x1, !P3 ;  /* 0x00000001ff097807 */ /* 0x000fe40005800000 */
[----:B------:R-:W-:Y:S02]  /*07a0*/  LOP3.LUT R8, R8, 0xff, RZ, 0xc0, !PT ;  /* 0x000000ff08087812 */ /* 0x000fe400078ec0ff */
[----:B------:R-:W-:-:S05]  /*07b0*/  SHF.R.U32.HI R16, RZ, R9, R16 ;  /* 0x00000009ff107219 */ /* 0x000fca0000011610 */
[----:B------:R-:W-:-:S05]  /*07c0*/  IMAD.IADD R16, R16, 0x1, R21 ;  /* 0x0000000110107824 */ /* 0x000fca00078e0215 */
[----:B------:R-:W-:-:S04]  /*07d0*/  ISETP.GT.U32.AND P4, PT, R16, 0x7fffff, PT ;  /* 0x007fffff1000780c */ /* 0x000fc80003f84070 */
[----:B------:R-:W-:-:S05]  /*07e0*/  @P3 SEL R16, R25, R16, P4 ;  /* 0x0000001019103207 */ /* 0x000fca0002000000 */
[----:B------:R-:W-:-:S05]  /*07f0*/  VIADD R16, R16, 0x800000 ;  /* 0x0080000010107836 */ /* 0x000fca0000000000 */
[----:B------:R-:W-:-:S04]  /*0800*/  SHF.L.U32 R16, R16, R9, RZ ;  /* 0x0000000910107219 */ /* 0x000fc800000006ff */
[C---:B------:R-:W-:Y:S02]  /*0810*/  ISETP.GT.U32.AND P3, PT, R16.reuse, 0xffffff, PT ;  /* 0x00ffffff1000780c */ /* 0x040fe40003f64070 */
[----:B------:R-:W-:Y:S02]  /*0820*/  ISETP.LT.U32.AND P4, PT, R16, 0x1000000, P1 ;  /* 0x010000001000780c */ /* 0x000fe40000f81070 */
[----:B------:R-:W-:Y:S02]  /*0830*/  SEL R21, RZ, 0x1, !P3 ;  /* 0x00000001ff157807 */ /* 0x000fe40005800000 */
[----:B------:R-:W-:Y:S02]  /*0840*/  SEL R9, RZ, 0xffffffff, !P4 ;  /* 0xffffffffff097807 */ /* 0x000fe40006000000 */
[----:B------:R-:W-:Y:S02]  /*0850*/  SHF.R.U32.HI R21, RZ, R21, R16 ;  /* 0x00000015ff157219 */ /* 0x000fe40000011610 */
[----:B------:R-:W-:-:S02]  /*0860*/  @!P1 SEL R9, R9, 0x1, !P3 ;  /* 0x0000000109099807 */ /* 0x000fc40005800000 */
[----:B------:R-:W-:-:S03]  /*0870*/  LOP3.LUT R21, R21, 0x7fffff, RZ, 0xc0, !PT ;  /* 0x007fffff15157812 */ /* 0x000fc600078ec0ff */
[----:B------:R-:W-:Y:S01]  /*0880*/  IMAD.IADD R8, R9, 0x1, R8 ;  /* 0x0000000109087824 */ /* 0x000fe200078e0208 */
[----:B------:R-:W-:-:S05]  /*0890*/  LOP3.LUT R21, R21, 0x80000000, R6, 0xf8, !PT ;  /* 0x8000000015157812 */ /* 0x000fca00078ef806 */
[----:B------:R-:W-:-:S07]  /*08a0*/  IMAD R9, R8, 0x800000, R21 ;  /* 0x0080000008097824 */ /* 0x000fce00078e0215 */
.L_x_2:
[----:B------:R-:W-:Y:S05]  /*08b0*/  BSYNC.RECONVERGENT B0 ;  /* 0x0000000000007941 */ /* 0x000fea0003800200 */
.L_x_1:
[----:B------:R-:W-:Y:S01]  /*08c0*/  BSSY.RECONVERGENT B0, `(.L_x_3) ;  /* 0x000001d000007945 */ /* 0x000fe20003800200 */
[----:B------:R-:W-:Y:S01]  /*08d0*/  FADD R10, R9, R10 ;  /* 0x0000000a090a7221 */ /* 0x000fe20000000000 */
[----:B------:R-:W-:Y:S02]  /*08e0*/  IMAD.IADD R19, R19, 0x1, R12 ;  /* 0x0000000113137824 */ /* 0x000fe400078e020c */
[----:B------:R-:W-:Y:S01]  /*08f0*/  IMAD.MOV.U32 R9, RZ, RZ, RZ ;  /* 0x000000ffff097224 */ /* 0x000fe200078e00ff */
[----:B------:R-:W-:Y:S06]  /*0900*/  @!P2 BRA `(.L_x_4) ;  /* 0x000000000060a947 */ /* 0x000fec0003800000 */
        /* <DEDUP_REMOVED lines=24> */
.L_x_4:
[----:B------:R-:W-:Y:S05]  /*0a90*/  BSYNC.RECONVERGENT B0 ;  /* 0x0000000000007941 */ /* 0x000fea0003800200 */
.L_x_3:
[----:B------:R-:W-:Y:S01]  /*0aa0*/  UIADD3 UR8, UPT, UPT, UR8, 0x8, URZ ;  /* 0x0000000808087890 */ /* 0x000fe2000fffe0ff */
[----:B------:R-:W-:Y:S01]  /*0ab0*/  FADD R10, R10, R9 ;  /* 0x000000090a0a7221 */ /* 0x000fe20000000000 */
[----:B------:R-:W-:Y:S01]  /*0ac0*/  VIADD R14, R14, 0x80 ;  /* 0x000000800e0e7836 */ /* 0x000fe20000000000 */
[----:B------:R-:W-:Y:S02]  /*0ad0*/  UIADD3 UR5, UPT, UPT, UR5, 0x8, URZ ;  /* 0x0000000805057890 */ /* 0x000fe4000fffe0ff */
[----:B------:R-:W-:-:S09]  /*0ae0*/  UISETP.NE.AND UP0, UPT, UR8, 0x44, UPT ;  /* 0x000000440800788c */ /* 0x000fd2000bf05270 */
[----:B------:R-:W-:Y:S05]  /*0af0*/  BRA.U UP0, `(.L_x_5) ;  /* 0xfffffff9005c7547 */ /* 0x000fea000b83ffff */
[----:B------:R-:W-:Y:S01]  /*0b00*/  BAR.SYNC.DEFER_BLOCKING 0x0 ;  /* 0x0000000000007b1d */ /* 0x000fe20000010000 */
[----:B------:R-:W-:-:S04]  /*0b10*/  UIADD3 UR4, UPT, UPT, UR4, 0x1, URZ ;  /* 0x0000000104047890 */ /* 0x000fc8000fffe0ff */
[----:B------:R-:W-:-:S04]  /*0b20*/  UISETP.GT.U32.AND UP0, UPT, UR6, UR4, UPT ;  /* 0x000000040600728c */ /* 0x000fc8000bf04070 */
[----:B------:R-:W-:-:S09]  /*0b30*/  UISETP.GT.U32.AND.EX UP0, UPT, UR7, URZ, UPT, UP0 ;  /* 0x000000ff0700728c */ /* 0x000fd2000bf04100 */
[----:B------:R-:W-:Y:S05]  /*0b40*/  BRA.U UP0, `(.L_x_6) ;  /* 0xfffffff500947547 */ /* 0x000fea000b83ffff */
.L_x_0:
[----:B------:R-:W0:Y:S01]  /*0b50*/  LDCU.128 UR12, c[0x0][0x380] ;  /* 0x00007000ff0c77ac */ /* 0x000e220008000c00 */
[----:B-1----:R-:W-:Y:S02]  /*0b60*/  IMAD R2, R13, 0x10, R4 ;  /* 0x000000100d027824 */ /* 0x002fe400078e0204 */
[----:B------:R-:W-:-:S03]  /*0b70*/  IMAD R3, R0, 0x10, R11 ;  /* 0x0000001000037824 */ /* 0x000fc600078e020b */
[----:B0-----:R-:W-:Y:S02]  /*0b80*/  ISETP.GE.U32.AND P0, PT, R2, UR14, PT ;  /* 0x0000000e02007c0c */ /* 0x001fe4000bf06070 */
[----:B------:R-:W-:Y:S02]  /*0b90*/  SHF.R.S32.HI R2, RZ, 0x1f, R2 ;  /* 0x0000001fff027819 */ /* 0x000fe40000011402 */
[----:B------:R-:W-:Y:S02]  /*0ba0*/  ISETP.GE.U32.AND P1, PT, R3, UR12, PT ;  /* 0x0000000c03007c0c */ /* 0x000fe4000bf26070 */
[----:B------:R-:W-:-:S04]  /*0bb0*/  ISETP.GE.U32.AND.EX P0, PT, R2, UR15, PT, P0 ;  /* 0x0000000f02007c0c */ /* 0x000fc8000bf06100 */
[----:B------:R-:W-:-:S13]  /*0bc0*/  ISETP.GE.U32.OR.EX P0, PT, RZ, UR13, P0, P1 ;  /* 0x0000000dff007c0c */ /* 0x000fda0008706510 */
[----:B------:R-:W-:Y:S05]  /*0bd0*/  @P0 EXIT ;  /* 0x000000000000094d */ /* 0x000fea0003800000 */
[----:B------:R-:W0:Y:S01]  /*0be0*/  LDCU UR4, c[0x0][0x364] ;  /* 0x00006c80ff0477ac */ /* 0x000e220008000800 */
[----:B------:R-:W1:Y:S01]  /*0bf0*/  LDCU UR5, c[0x0][0x360] ;  /* 0x00006c00ff0577ac */ /* 0x000e620008000800 */
[----:B------:R-:W2:Y:S01]  /*0c00*/  LDCU.64 UR6, c[0x0][0x3c0] ;  /* 0x00007800ff0677ac */ /* 0x000ea20008000a00 */
[----:B------:R-:W3:Y:S01]  /*0c10*/  LDCU.64 UR8, c[0x0][0x3b8] ;  /* 0x00007700ff0877ac */ /* 0x000ee20008000a00 */
[----:B0-----:R-:W-:Y:S02]  /*0c20*/  IMAD R11, R0, UR4, R11 ;  /* 0x00000004000b7c24 */ /* 0x001fe4000f8e020b */
[----:B-1----:R-:W-:-:S05]  /*0c30*/  IMAD R3, R13, UR5, RZ ;  /* 0x000000050d037c24 */ /* 0x002fca000f8e02ff */
[----:B------:R-:W-:-:S05]  /*0c40*/  IADD3 R2, P0, PT, R3, R4, RZ ;  /* 0x0000000403027210 */ /* 0x000fca0007f1e0ff */
[----:B------:R-:W-:Y:S02]  /*0c50*/  IMAD.X R3, RZ, RZ, RZ, P0 ;  /* 0x000000ffff037224 */ /* 0x000fe400000e06ff */
[----:B--2---:R-:W-:-:S04]  /*0c60*/  IMAD.WIDE.U32 R2, R11, UR6, R2 ;  /* 0x000000060b027c25 */ /* 0x004fc8000f8e0002 */
[----:B------:R-:W-:Y:S01]  /*0c70*/  IMAD R11, R11, UR7, R3 ;  /* 0x000000070b0b7c24 */ /* 0x000fe2000f8e0203 */
[----:B---3--:R-:W-:-:S04]  /*0c80*/  LEA R4, P0, R2, UR8, 0x2 ;  /* 0x0000000802047c11 */ /* 0x008fc8000f8010ff */
[----:B------:R-:W-:-:S05]  /*0c90*/  LEA.HI.X R5, R2, UR9, R11, 0x2, P0 ;  /* 0x0000000902057c11 */ /* 0x000fca00080f140b */
[----:B------:R-:W-:Y:S01]  /*0ca0*/  STG.E desc[UR10][R4.64], R10 ;  /* 0x0000000a04007986 */ /* 0x000fe2000c10190a */
[----:B------:R-:W-:Y:S05]  /*0cb0*/  EXIT ;  /* 0x000000000000794d */ /* 0x000fea0003800000 */
.L_x_7:
[----:B------:R-:W-:-:S00]  /*0cc0*/  BRA `(.L_x_7) ;  /* 0xfffffffc00fc7947 */ /* 0x000fc0000383ffff */
[----:B------:R-:W-:-:S00]  /*0cd0*/  NOP ;  /* 0x0000000000007918 */ /* 0x000fc00000000000 */
        /* <DEDUP_REMOVED lines=10> */
.L_x_8:


//--------------------- .nv.shared._Z4gemmmmmPKfmS0_mPfm --------------------------
	.section	.nv.shared._Z4gemmmmmPKfmS0_mPfm,"aw",@nobits
	.sectionflags	@""
	.align	4
.nv.shared._Z4gemmmmmPKfmS0_mPfm:
	.zero		3072


//--------------------- .nv.shared.reserved.0     --------------------------
	.section	.nv.shared.reserved.0,"aw",@nobits
	.weak		__nv_reservedSMEM_offset_0_alias
	.size		__nv_reservedSMEM_offset_0_alias, 0, 64
	.other		__nv_reservedSMEM_offset_0_alias,@"STO_CUDA_RESERVED_SHARED STV_DEFAULT"
__nv_reservedSMEM_offset_0_alias:
	.zero		0
	.zero		64


//--------------------- .nv.constant0._Z4gemmmmmPKfmS0_mPfm --------------------------
	.section	.nv.constant0._Z4gemmmmmPKfmS0_mPfm,"a",@progbits
	.sectionflags	@""
	.align	4
.nv.constant0._Z4gemmmmmPKfmS0_mPfm:
	.zero		968


//--------------------- SYMBOLS --------------------------

	.type		.nv.reservedSmem.offset0,@object
	.size		.nv.reservedSmem.offset0,0x4
	.type		.nv.reservedSmem.cap,@object
	.size		.nv.reservedSmem.cap,0x4
